//
// Generated by NVIDIA NVVM Compiler
//
// Compiler Build ID: CL-36424714
// Cuda compilation tools, release 13.0, V13.0.88
// Based on NVVM 20.0.0
//

.version 9.0
.target sm_100
.address_size 64

	// .globl	_Z13search_kernelPciS_i
.global .align 4 .u32 count_dev;
.extern .shared .align 16 .b8 shared[];

.visible .entry _Z13search_kernelPciS_i(
	.param .u64 .ptr .align 1 _Z13search_kernelPciS_i_param_0,
	.param .u32 _Z13search_kernelPciS_i_param_1,
	.param .u64 .ptr .align 1 _Z13search_kernelPciS_i_param_2,
	.param .u32 _Z13search_kernelPciS_i_param_3
)
{
	.reg .pred 	%p<6>;
	.reg .b16 	%rs<6>;
	.reg .b32 	%r<20>;
	.reg .b64 	%rd<9>;

	ld.param.u64 	%rd3, [_Z13search_kernelPciS_i_param_0];
	ld.param.u32 	%r7, [_Z13search_kernelPciS_i_param_1];
	ld.param.u64 	%rd2, [_Z13search_kernelPciS_i_param_2];
	ld.param.u32 	%r8, [_Z13search_kernelPciS_i_param_3];
	cvta.to.global.u64 	%rd4, %rd3;
	mov.u32 	%r1, %tid.x;
	mov.u32 	%r9, %ntid.x;
	mov.u32 	%r10, %ctaid.x;
	mad.lo.s32 	%r2, %r9, %r10, %r1;
	mov.u32 	%r11, shared;
	add.s32 	%r3, %r11, %r8;
	setp.ge.s32 	%p1, %r1, %r8;
	cvt.s64.s32 	%rd5, %r2;
	add.s64 	%rd1, %rd4, %rd5;
	add.s32 	%r4, %r11, %r1;
	@%p1 bra 	$L__BB0_2;
	cvta.to.global.u64 	%rd6, %rd2;
	cvt.u64.u32 	%rd7, %r1;
	add.s64 	%rd8, %rd6, %rd7;
	ld.global.u8 	%rs1, [%rd8];
	add.s32 	%r12, %r3, %r1;
	st.shared.u8 	[%r12+1024], %rs1;
	ld.global.u8 	%rs2, [%rd1+1024];
	st.shared.u8 	[%r4+1024], %rs2;
$L__BB0_2:
	ld.global.u8 	%rs3, [%rd1];
	st.shared.u8 	[%r4], %rs3;
	bar.sync 	0;
	not.b32 	%r13, %r8;
	add.s32 	%r14, %r7, %r13;
	setp.ge.s32 	%p2, %r2, %r14;
	@%p2 bra 	$L__BB0_8;
	setp.lt.s32 	%p3, %r8, 1;
	@%p3 bra 	$L__BB0_7;
	mov.b32 	%r19, 0;
	bra.uni 	$L__BB0_6;
$L__BB0_5:
	add.s32 	%r19, %r19, 1;
	setp.eq.s32 	%p5, %r19, %r8;
	@%p5 bra 	$L__BB0_7;
$L__BB0_6:
	add.s32 	%r16, %r3, %r19;
	ld.shared.u8 	%rs4, [%r16+1024];
	add.s32 	%r17, %r4, %r19;
	ld.shared.u8 	%rs5, [%r17];
	setp.eq.s16 	%p4, %rs4, %rs5;
	@%p4 bra 	$L__BB0_5;
	bra.uni 	$L__BB0_8;
$L__BB0_7:
	atom.global.add.u32 	%r18, [count_dev], 1;
$L__BB0_8:
	ret;

}


// ===== COMPILED SASS (sm_100) =====

	.target	sm_100

	.elftype	@"ET_EXEC"


//--------------------- .note.nv.tkinfo           --------------------------
	.section	.note.nv.tkinfo,"",@"SHT_NOTE"
	.sectionflags	@"SHF_NOTE_NV_TKINFO"
	.tkinfo
        /*0018*/ 	.word	0x00000002
        /*0030*/ 	.string	""
        /*0030*/ 	.string	"ptxas"
        /*0030*/ 	.string	"Cuda compilation tools, release 13.0, V13.0.88"
        /*0030*/ 	.string	"Build cuda_13.0.r13.0/compiler.36424714_0"
        /*0030*/ 	.string	"-arch sm_100 -m 64 "



//--------------------- .note.nv.cuinfo           --------------------------
	.section	.note.nv.cuinfo,"",@"SHT_NOTE"
	.sectionflags	@"SHF_NOTE_NV_CUINFO"
        /*0018*/ 	.short	0x0002
        /*001a*/ 	.short	0x0064
        /*001c*/ 	.short	0x0082
	.zero		2


//--------------------- .nv.info                  --------------------------
	.section	.nv.info,"",@"SHT_CUDA_INFO"
	.align	4


	//----- nvinfo : EIATTR_REGCOUNT
	.align		4
        /*0000*/ 	.byte	0x04, 0x2f
        /*0002*/ 	.short	(.L_2 - .L_1)
	.align		4
.L_1:
        /*0004*/ 	.word	index@(_Z13search_kernelPciS_i)
        /*0008*/ 	.word	0x0000000c


	//----- nvinfo : EIATTR_FRAME_SIZE
	.align		4
.L_2:
        /*000c*/ 	.byte	0x04, 0x11
        /*000e*/ 	.short	(.L_4 - .L_3)
	.align		4
.L_3:
        /*0010*/ 	.word	index@(_Z13search_kernelPciS_i)
        /*0014*/ 	.word	0x00000000


	//----- nvinfo : EIATTR_MIN_STACK_SIZE
	.align		4
.L_4:
        /*0018*/ 	.byte	0x04, 0x12
        /*001a*/ 	.short	(.L_6 - .L_5)
	.align		4
.L_5:
        /*001c*/ 	.word	index@(_Z13search_kernelPciS_i)
        /*0020*/ 	.word	0x00000000
.L_6:


//--------------------- .nv.compat                --------------------------
	.section	.nv.compat,"",@"SHT_CUDA_COMPAT_INFO"
	.align	4
        /*0000*/ 	.byte	0x02, 0x09, 0x00, 0x00, 0x02, 0x02, 0x01, 0x00, 0x02, 0x05, 0x05, 0x00, 0x03, 0x07, 0x01, 0x01
        /*0010*/ 	.byte	0x02, 0x03, 0x00, 0x00, 0x02, 0x06, 0x01, 0x00, 0x04, 0x0b, 0x08, 0x00, 0x09, 0x00, 0x00, 0x00
        /*0020*/ 	.byte	0x00, 0x00, 0x00, 0x00


//--------------------- .nv.info._Z13search_kernelPciS_i --------------------------
	.section	.nv.info._Z13search_kernelPciS_i,"",@"SHT_CUDA_INFO"
	.sectionflags	@""
	.align	4


	//----- nvinfo : EIATTR_CUDA_API_VERSION
	.align		4
        /*0000*/ 	.byte	0x04, 0x37
        /*0002*/ 	.short	(.L_8 - .L_7)
.L_7:
        /*0004*/ 	.word	0x00000082


	//----- nvinfo : EIATTR_KPARAM_INFO
	.align		4
.L_8:
        /*0008*/ 	.byte	0x04, 0x17
        /*000a*/ 	.short	(.L_10 - .L_9)
.L_9:
        /*000c*/ 	.word	0x00000000
        /*0010*/ 	.short	0x0003
        /*0012*/ 	.short	0x0018
        /*0014*/ 	.byte	0x00, 0xf0, 0x11, 0x00


	//----- nvinfo : EIATTR_KPARAM_INFO
	.align		4
.L_10:
        /*0018*/ 	.byte	0x04, 0x17
        /*001a*/ 	.short	(.L_12 - .L_11)
.L_11:
        /*001c*/ 	.word	0x00000000
        /*0020*/ 	.short	0x0002
        /*0022*/ 	.short	0x0010
        /*0024*/ 	.byte	0x00, 0xf5, 0x21, 0x00


	//----- nvinfo : EIATTR_KPARAM_INFO
	.align		4
.L_12:
        /*0028*/ 	.byte	0x04, 0x17
        /*002a*/ 	.short	(.L_14 - .L_13)
.L_13:
        /*002c*/ 	.word	0x00000000
        /*0030*/ 	.short	0x0001
        /*0032*/ 	.short	0x0008
        /*0034*/ 	.byte	0x00, 0xf0, 0x11, 0x00


	//----- nvinfo : EIATTR_KPARAM_INFO
	.align		4
.L_14:
        /*0038*/ 	.byte	0x04, 0x17
        /*003a*/ 	.short	(.L_16 - .L_15)
.L_15:
        /*003c*/ 	.word	0x00000000
        /*0040*/ 	.short	0x0000
        /*0042*/ 	.short	0x0000
        /*0044*/ 	.byte	0x00, 0xf5, 0x21, 0x00


	//----- nvinfo : EIATTR_SPARSE_MMA_MASK
	.align		4
.L_16:
        /*0048*/ 	.byte	0x03, 0x50
        /*004a*/ 	.short	0x0000


	//----- nvinfo : EIATTR_MAXREG_COUNT
	.align		4
        /*004c*/ 	.byte	0x03, 0x1b
        /*004e*/ 	.short	0x00ff


	//----- nvinfo : EIATTR_NUM_BARRIERS
	.align		4
        /*0050*/ 	.byte	0x02, 0x4c
        /*0052*/ 	.byte	0x01
	.zero		1


	//----- nvinfo : EIATTR_MERCURY_ISA_VERSION
	.align		4
        /*0054*/ 	.byte	0x03, 0x5f
        /*0056*/ 	.short	0x0101


	//----- nvinfo : EIATTR_INT_WARP_WIDE_INSTR_OFFSETS
	.align		4
        /*0058*/ 	.byte	0x04, 0x31
        /*005a*/ 	.short	(.L_18 - .L_17)


	//   ....[0]....
.L_17:
        /*005c*/ 	.word	0x000002d0


	//----- nvinfo : EIATTR_VRC_CTA_INIT_COUNT
	.align		4
.L_18:
        /*0060*/ 	.byte	0x02, 0x4a
	.zero		1
	.zero		1


	//----- nvinfo : EIATTR_EXIT_INSTR_OFFSETS
	.align		4
        /*0064*/ 	.byte	0x04, 0x1c
        /*0066*/ 	.short	(.L_20 - .L_19)


	//   ....[0]....
.L_19:
        /*0068*/ 	.word	0x000001e0


	//   ....[1]....
        /*006c*/ 	.word	0x00000280


	//   ....[2]....
        /*0070*/ 	.word	0x00000320


	//----- nvinfo : EIATTR_CBANK_PARAM_SIZE
	.align		4
.L_20:
        /*0074*/ 	.byte	0x03, 0x19
        /*0076*/ 	.short	0x001c


	//----- nvinfo : EIATTR_PARAM_CBANK
	.align		4
        /*0078*/ 	.byte	0x04, 0x0a
        /*007a*/ 	.short	(.L_22 - .L_21)
	.align		4
.L_21:
        /*007c*/ 	.word	index@(.nv.constant0._Z13search_kernelPciS_i)
        /*0080*/ 	.short	0x0380
        /*0082*/ 	.short	0x001c


	//----- nvinfo : EIATTR_SW_WAR
	.align		4
.L_22:
        /*0084*/ 	.byte	0x04, 0x36
        /*0086*/ 	.short	(.L_24 - .L_23)
.L_23:
        /*0088*/ 	.word	0x00000008
.L_24:


//--------------------- .nv.callgraph             --------------------------
	.section	.nv.callgraph,"",@"SHT_CUDA_CALLGRAPH"
	.align	4
	.sectionentsize	8
	.align		4
        /*0000*/ 	.word	0x00000000
	.align		4
        /*0004*/ 	.word	0xffffffff
	.align		4
        /*0008*/ 	.word	0x00000000
	.align		4
        /*000c*/ 	.word	0xfffffffe
	.align		4
        /*0010*/ 	.word	0x00000000
	.align		4
        /*0014*/ 	.word	0xfffffffd
	.align		4
        /*0018*/ 	.word	0x00000000
	.align		4
        /*001c*/ 	.word	0xfffffffc


//--------------------- .nv.constant4             --------------------------
	.section	.nv.constant4,"a",@progbits
	.align	8
	.align		8
.nv.constant4:
        /*0000*/ 	.dword	count_dev


//--------------------- .text._Z13search_kernelPciS_i --------------------------
	.section	.text._Z13search_kernelPciS_i,"ax",@progbits
	.align	128
        .global         _Z13search_kernelPciS_i
        .type           _Z13search_kernelPciS_i,@function
        .size           _Z13search_kernelPciS_i,(.L_x_3 - _Z13search_kernelPciS_i)
        .other          _Z13search_kernelPciS_i,@"STO_CUDA_ENTRY STV_DEFAULT"
_Z13search_kernelPciS_i:
.text._Z13search_kernelPciS_i:
[----:B------:R-:W-:Y:S01]  /*0000*/  LDC R1, c[0x0][0x37c] ;  /* 0x0000df00ff017b82 */ /* 0x000fe20000000800 */
[----:B------:R-:W0:Y:S01]  /*0010*/  S2R R9, SR_TID.X ;  /* 0x0000000000097919 */ /* 0x000e220000002100 */
[----:B------:R-:W0:Y:S01]  /*0020*/  LDCU UR10, c[0x0][0x398] ;  /* 0x00007300ff0a77ac */ /* 0x000e220008000800 */
[----:B------:R-:W1:Y:S01]  /*0030*/  S2R R0, SR_CTAID.X ;  /* 0x0000000000007919 */ /* 0x000e620000002500 */
[----:B------:R-:W1:Y:S01]  /*0040*/  LDCU UR4, c[0x0][0x360] ;  /* 0x00006c00ff0477ac */ /* 0x000e620008000800 */
[----:B------:R-:W2:Y:S01]  /*0050*/  LDCU.64 UR6, c[0x0][0x380] ;  /* 0x00007000ff0677ac */ /* 0x000ea20008000a00 */
[----:B------:R-:W3:Y:S01]  /*0060*/  LDCU.64 UR8, c[0x0][0x358] ;  /* 0x00006b00ff0877ac */ /* 0x000ee20008000a00 */
[----:B0-----:R-:W-:Y:S01]  /*0070*/  ISETP.GE.AND P0, PT, R9, UR10, PT ;  /* 0x0000000a09007c0c */ /* 0x001fe2000bf06270 */
[----:B-1----:R-:W-:-:S05]  /*0080*/  IMAD R0, R0, UR4, R9 ;  /* 0x0000000400007c24 */ /* 0x002fca000f8e0209 */
[----:B--2---:R-:W-:-:S07]  /*0090*/  IADD3 R2, P1, PT, R0, UR6, RZ ;  /* 0x0000000600027c10 */ /* 0x004fce000ff3e0ff */
[----:B------:R-:W0:Y:S01]  /*00a0*/  @!P0 LDC.64 R4, c[0x0][0x390] ;  /* 0x0000e400ff048b82 */ /* 0x000e220000000a00 */
[----:B------:R-:W-:-:S07]  /*00b0*/  LEA.HI.X.SX32 R3, R0, UR7, 0x1, P1 ;  /* 0x0000000700037c11 */ /* 0x000fce00088f0eff */
[----:B------:R-:W1:Y:S01]  /*00c0*/  S2UR UR5, SR_CgaCtaId ;  /* 0x00000000000579c3 */ /* 0x000e620000008800 */
[----:B---3--:R-:W2:Y:S01]  /*00d0*/  @!P0 LDG.E.U8 R6, desc[UR8][R2.64+0x400] ;  /* 0x0004000802068981 */ /* 0x008ea2000c1e1100 */
[----:B------:R-:W-:Y:S01]  /*00e0*/  UMOV UR4, 0x400 ;  /* 0x0000040000047882 */ /* 0x000fe20000000000 */
[----:B------:R-:W3:Y:S02]  /*00f0*/  LDCU UR6, c[0x0][0x388] ;  /* 0x00007100ff0677ac */ /* 0x000ee40008000800 */
[----:B------:R-:W4:Y:S01]  /*0100*/  LDG.E.U8 R7, desc[UR8][R2.64] ;  /* 0x0000000802077981 */ /* 0x000f22000c1e1100 */
[----:B0-----:R-:W-:-:S05]  /*0110*/  @!P0 IADD3 R4, P2, PT, R9, R4, RZ ;  /* 0x0000000409048210 */ /* 0x001fca0007f5e0ff */
[----:B------:R-:W-:-:S05]  /*0120*/  @!P0 IMAD.X R5, RZ, RZ, R5, P2 ;  /* 0x000000ffff058224 */ /* 0x000fca00010e0605 */
[----:B------:R-:W5:Y:S01]  /*0130*/  @!P0 LDG.E.U8 R4, desc[UR8][R4.64] ;  /* 0x0000000804048981 */ /* 0x000f62000c1e1100 */
[----:B-1----:R-:W-:-:S04]  /*0140*/  ULEA UR4, UR5, UR4, 0x18 ;  /* 0x0000000405047291 */ /* 0x002fc8000f8ec0ff */
[----:B------:R-:W-:Y:S02]  /*0150*/  UIADD3 UR7, UPT, UPT, UR4, UR10, URZ ;  /* 0x0000000a04077290 */ /* 0x000fe4000fffe0ff */
[----:B------:R-:W-:-:S04]  /*0160*/  ULOP3.LUT UR5, URZ, UR10, URZ, 0x33, !UPT ;  /* 0x0000000aff057292 */ /* 0x000fc8000f8e33ff */
[----:B---3--:R-:W-:-:S06]  /*0170*/  UIADD3 UR5, UPT, UPT, UR5, UR6, URZ ;  /* 0x0000000605057290 */ /* 0x008fcc000fffe0ff */
[----:B------:R-:W-:Y:S01]  /*0180*/  ISETP.GE.AND P1, PT, R0, UR5, PT ;  /* 0x0000000500007c0c */ /* 0x000fe2000bf26270 */
[----:B------:R-:W-:Y:S01]  /*0190*/  VIADD R0, R9, UR4 ;  /* 0x0000000409007c36 */ /* 0x000fe20008000000 */
[----:B-----5:R0:W-:Y:S04]  /*01a0*/  @!P0 STS.U8 [R9+UR7+0x400], R4 ;  /* 0x0004000409008988 */ /* 0x0201e80008000007 */
[----:B--2---:R0:W-:Y:S04]  /*01b0*/  @!P0 STS.U8 [R9+UR4+0x400], R6 ;  /* 0x0004000609008988 */ /* 0x0041e80008000004 */
[----:B----4-:R0:W-:Y:S01]  /*01c0*/  STS.U8 [R9+UR4], R7 ;  /* 0x0000000709007988 */ /* 0x0101e20008000004 */
[----:B------:R-:W-:Y:S06]  /*01d0*/  BAR.SYNC.DEFER_BLOCKING 0x0 ;  /* 0x0000000000007b1d */ /* 0x000fec0000010000 */
[----:B------:R-:W-:Y:S05]  /*01e0*/  @P1 EXIT ;  /* 0x000000000000194d */ /* 0x000fea0003800000 */
[----:B------:R-:W-:-:S09]  /*01f0*/  UISETP.GE.AND UP0, UPT, UR10, 0x1, UPT ;  /* 0x000000010a00788c */ /* 0x000fd2000bf06270 */
[----:B------:R-:W-:Y:S05]  /*0200*/  BRA.U !UP0, `(.L_x_0) ;  /* 0x0000000108287547 */ /* 0x000fea000b800000 */
[----:B------:R-:W1:Y:S01]  /*0210*/  LDCU UR10, c[0x0][0x398] ;  /* 0x00007300ff0a77ac */ /* 0x000e620008000800 */
[----:B------:R-:W-:-:S05]  /*0220*/  UMOV UR4, URZ ;  /* 0x000000ff00047c82 */ /* 0x000fca0008000000 */
.L_x_1:
[----:B------:R-:W-:Y:S01]  /*0230*/  IMAD.U32 R2, RZ, RZ, UR4 ;  /* 0x00000004ff027e24 */ /* 0x000fe2000f8e00ff */
[----:B------:R-:W-:Y:S01]  /*0240*/  LDS.U8 R3, [R0+UR4] ;  /* 0x0000000400037984 */ /* 0x000fe20008000000 */
[----:B------:R-:W-:-:S04]  /*0250*/  UIADD3 UR4, UPT, UPT, UR4, 0x1, URZ ;  /* 0x0000000104047890 */ /* 0x000fc8000fffe0ff */
[----:B------:R-:W2:Y:S02]  /*0260*/  LDS.U8 R2, [R2+UR7+0x400] ;  /* 0x0004000702027984 */ /* 0x000ea40008000000 */
[----:B--2---:R-:W-:-:S13]  /*0270*/  ISETP.NE.AND P0, PT, R2, R3, PT ;  /* 0x000000030200720c */ /* 0x004fda0003f05270 */
[----:B-1----:R-:W-:Y:S05]  /*0280*/  @P0 EXIT ;  /* 0x000000000000094d */ /* 0x002fea0003800000 */
[----:B------:R-:W-:-:S09]  /*0290*/  UISETP.NE.AND UP0, UPT, UR4, UR10, UPT ;  /* 0x0000000a0400728c */ /* 0x000fd2000bf05270 */
[----:B------:R-:W-:Y:S05]  /*02a0*/  BRA.U UP0, `(.L_x_1) ;  /* 0xfffffffd00e07547 */ /* 0x000fea000b83ffff */
.L_x_0:
[----:B------:R-:W1:Y:S01]  /*02b0*/  S2R R0, SR_LANEID ;  /* 0x0000000000007919 */ /* 0x000e620000000000 */
[----:B------:R-:W2:Y:S01]  /*02c0*/  LDC.64 R2, c[0x4][RZ] ;  /* 0x01000000ff027b82 */ /* 0x000ea20000000a00 */
[----:B------:R-:W-:Y:S02]  /*02d0*/  VOTEU.ANY UR5, UPT, PT ;  /* 0x0000000000057886 */ /* 0x000fe400038e0100 */
[----:B------:R-:W-:Y:S02]  /*02e0*/  UFLO.U32 UR6, UR5 ;  /* 0x00000005000672bd */ /* 0x000fe400080e0000 */
[----:B------:R-:W2:Y:S04]  /*02f0*/  POPC R5, UR5 ;  /* 0x0000000500057d09 */ /* 0x000ea80008000000 */
[----:B-1----:R-:W-:-:S13]  /*0300*/  ISETP.EQ.U32.AND P0, PT, R0, UR6, PT ;  /* 0x0000000600007c0c */ /* 0x002fda000bf02070 */
[----:B--2---:R-:W-:Y:S01]  /*0310*/  @P0 REDG.E.ADD.STRONG.GPU desc[UR8][R2.64], R5 ;  /* 0x000000050200098e */ /* 0x004fe2000c12e108 */
[----:B------:R-:W-:Y:S05]  /*0320*/  EXIT ;  /* 0x000000000000794d */ /* 0x000fea0003800000 */
.L_x_2:
[----:B------:R-:W-:-:S00]  /*0330*/  BRA `(.L_x_2) ;  /* 0xfffffffc00fc7947 */ /* 0x000fc0000383ffff */
[----:B------:R-:W-:-:S00]  /*0340*/  NOP ;  /* 0x0000000000007918 */ /* 0x000fc00000000000 */
        /* <DEDUP_REMOVED lines=11> */
.L_x_3:


//--------------------- .nv.shared._Z13search_kernelPciS_i --------------------------
	.section	.nv.shared._Z13search_kernelPciS_i,"aw",@nobits
	.sectionflags	@""
	.align	16
	.zero		1024


//--------------------- .nv.shared.reserved.0     --------------------------
	.section	.nv.shared.reserved.0,"aw",@nobits
	.weak		__nv_reservedSMEM_offset_0_alias
	.size		__nv_reservedSMEM_offset_0_alias, 0, 64
	.other		__nv_reservedSMEM_offset_0_alias,@"STO_CUDA_RESERVED_SHARED STV_DEFAULT"
__nv_reservedSMEM_offset_0_alias:
	.zero		0
	.zero		64


//--------------------- .nv.global                --------------------------
	.section	.nv.global,"aw",@nobits
	.align	4
.nv.global:
	.type		count_dev,@object
	.size		count_dev,(.L_0 - count_dev)
count_dev:
	.zero		4
.L_0:


//--------------------- .nv.constant0._Z13search_kernelPciS_i --------------------------
	.section	.nv.constant0._Z13search_kernelPciS_i,"a",@progbits
	.sectionflags	@""
	.align	4
.nv.constant0._Z13search_kernelPciS_i:
	.zero		924


//--------------------- SYMBOLS --------------------------

	.type		.nv.reservedSmem.offset0,@object
	.size		.nv.reservedSmem.offset0,0x4
	.type		.nv.reservedSmem.cap,@object
	.size		.nv.reservedSmem.cap,0x4
